	.headerflags	@"EF_CUDA_TEXMODE_UNIFIED EF_CUDA_64BIT_ADDRESS EF_CUDA_ACCELERATORS EF_CUDA_SM90 EF_CUDA_VIRTUAL_SM(EF_CUDA_SM90)"
	.elftype	@"ET_EXEC"


//--------------------- .nv.info                  --------------------------
	.section	.nv.info,"",@"SHT_CUDA_INFO"
	.align	4


	//----- nvinfo : EIATTR_REGCOUNT
	.align		4
        /*0000*/ 	.byte	0x04, 0x2f
        /*0002*/ 	.short	(.L_1 - .L_0)
	.align		4
.L_0:
        /*0004*/ 	.word	index@(triton_poi_fused_convolution_16)
        /*0008*/ 	.word	0x00000020


	//----- nvinfo : EIATTR_MIN_STACK_SIZE
	.align		4
.L_1:
        /*000c*/ 	.byte	0x04, 0x12
        /*000e*/ 	.short	(.L_3 - .L_2)
	.align		4
.L_2:
        /*0010*/ 	.word	index@(triton_poi_fused_convolution_16)
        /*0014*/ 	.word	0x00000000


	//----- nvinfo : EIATTR_FRAME_SIZE
	.align		4
.L_3:
        /*0018*/ 	.byte	0x04, 0x11
        /*001a*/ 	.short	(.L_5 - .L_4)
	.align		4
.L_4:
        /*001c*/ 	.word	index@(triton_poi_fused_convolution_16)
        /*0020*/ 	.word	0x00000000


	//----- nvinfo : EIATTR_MIN_STACK_SIZE
	.align		4
.L_5:
        /*0024*/ 	.byte	0x04, 0x12
        /*0026*/ 	.short	(.L_7 - .L_6)
	.align		4
.L_6:
        /*0028*/ 	.word	index@(triton_poi_fused_convolution_16)
        /*002c*/ 	.word	0x00000000
.L_7:


//--------------------- .nv.info.triton_poi_fused_convolution_16 --------------------------
	.section	.nv.info.triton_poi_fused_convolution_16,"",@"SHT_CUDA_INFO"
	.sectionflags	@""
	.align	4


	//----- nvinfo : EIATTR_CUDA_API_VERSION
	.align		4
        /*0000*/ 	.byte	0x04, 0x37
        /*0002*/ 	.short	(.L_9 - .L_8)
.L_8:
        /*0004*/ 	.word	0x0000007c


	//----- nvinfo : EIATTR_KPARAM_INFO
	.align		4
.L_9:
        /*0008*/ 	.byte	0x04, 0x17
        /*000a*/ 	.short	(.L_11 - .L_10)
.L_10:
        /*000c*/ 	.word	0x00000000
        /*0010*/ 	.short	0x0004
        /*0012*/ 	.short	0x001c
        /*0014*/ 	.byte	0x00, 0xf0, 0x11, 0x00


	//----- nvinfo : EIATTR_KPARAM_INFO
	.align		4
.L_11:
        /*0018*/ 	.byte	0x04, 0x17
        /*001a*/ 	.short	(.L_13 - .L_12)
.L_12:
        /*001c*/ 	.word	0x00000000
        /*0020*/ 	.short	0x0003
        /*0022*/ 	.short	0x0018
        /*0024*/ 	.byte	0x00, 0xf0, 0x11, 0x00


	//----- nvinfo : EIATTR_KPARAM_INFO
	.align		4
.L_13:
        /*0028*/ 	.byte	0x04, 0x17
        /*002a*/ 	.short	(.L_15 - .L_14)
.L_14:
        /*002c*/ 	.word	0x00000000
        /*0030*/ 	.short	0x0002
        /*0032*/ 	.short	0x0010
        /*0034*/ 	.byte	0x00, 0xf4, 0x21, 0x00


	//----- nvinfo : EIATTR_KPARAM_INFO
	.align		4
.L_15:
        /*0038*/ 	.byte	0x04, 0x17
        /*003a*/ 	.short	(.L_17 - .L_16)
.L_16:
        /*003c*/ 	.word	0x00000000
        /*0040*/ 	.short	0x0001
        /*0042*/ 	.short	0x0008
        /*0044*/ 	.byte	0x00, 0xf4, 0x21, 0x00


	//----- nvinfo : EIATTR_KPARAM_INFO
	.align		4
.L_17:
        /*0048*/ 	.byte	0x04, 0x17
        /*004a*/ 	.short	(.L_19 - .L_18)
.L_18:
        /*004c*/ 	.word	0x00000000
        /*0050*/ 	.short	0x0000
        /*0052*/ 	.short	0x0000
        /*0054*/ 	.byte	0x00, 0xf4, 0x21, 0x00


	//----- nvinfo : EIATTR_SPARSE_MMA_MASK
	.align		4
.L_19:
        /*0058*/ 	.byte	0x03, 0x50
        /*005a*/ 	.short	0x0000


	//----- nvinfo : EIATTR_MAXREG_COUNT
	.align		4
        /*005c*/ 	.byte	0x03, 0x1b
        /*005e*/ 	.short	0x00ff


	//----- nvinfo : EIATTR_EXIT_INSTR_OFFSETS
	.align		4
        /*0060*/ 	.byte	0x04, 0x1c
        /*0062*/ 	.short	(.L_21 - .L_20)


	//   ....[0]....
.L_20:
        /*0064*/ 	.word	0x00000870


	//   ....[1]....
        /*0068*/ 	.word	0x00000890


	//----- nvinfo : EIATTR_REQNTID
	.align		4
.L_21:
        /*006c*/ 	.byte	0x04, 0x10
        /*006e*/ 	.short	(.L_23 - .L_22)
.L_22:
        /*0070*/ 	.word	0x00000100
        /*0074*/ 	.word	0x00000001
        /*0078*/ 	.word	0x00000001


	//----- nvinfo : EIATTR_CBANK_PARAM_SIZE
	.align		4
.L_23:
        /*007c*/ 	.byte	0x03, 0x19
        /*007e*/ 	.short	0x0020


	//----- nvinfo : EIATTR_PARAM_CBANK
	.align		4
        /*0080*/ 	.byte	0x04, 0x0a
        /*0082*/ 	.short	(.L_25 - .L_24)
	.align		4
.L_24:
        /*0084*/ 	.word	index@(.nv.constant0.triton_poi_fused_convolution_16)
        /*0088*/ 	.short	0x0210
        /*008a*/ 	.short	0x0020


	//----- nvinfo : EIATTR_SW_WAR
	.align		4
.L_25:
        /*008c*/ 	.byte	0x04, 0x36
        /*008e*/ 	.short	(.L_27 - .L_26)
.L_26:
        /*0090*/ 	.word	0x00000008
.L_27:


//--------------------- .nv.callgraph             --------------------------
	.section	.nv.callgraph,"",@"SHT_CUDA_CALLGRAPH"
	.align	4
	.sectionentsize	8
	.align		4
        /*0000*/ 	.word	0x00000000
	.align		4
        /*0004*/ 	.word	0xffffffff
	.align		4
        /*0008*/ 	.word	0x00000000
	.align		4
        /*000c*/ 	.word	0xfffffffe
	.align		4
        /*0010*/ 	.word	0x00000000
	.align		4
        /*0014*/ 	.word	0xfffffffd
	.align		4
        /*0018*/ 	.word	0x00000000
	.align		4
        /*001c*/ 	.word	0xfffffffc


//--------------------- .text.triton_poi_fused_convolution_16 --------------------------
	.section	.text.triton_poi_fused_convolution_16,"ax",@progbits
	.sectionflags	@"SHF_BARRIERS=1"
	.align	128
        .global         triton_poi_fused_convolution_16
        .type           triton_poi_fused_convolution_16,@function
        .size           triton_poi_fused_convolution_16,(.L_x_1 - triton_poi_fused_convolution_16)
        .other          triton_poi_fused_convolution_16,@"STO_CUDA_ENTRY STV_DEFAULT"
triton_poi_fused_convolution_16:
.text.triton_poi_fused_convolution_16:
[----:B------:R-:W0:Y:S01]  /*0000*/  LDC R1, c[0x0][0x28] ;  /* 0x00000a00ff017b82 */ /* 0x000e220000000800 */
[----:B------:R-:W1:Y:S01]  /*0010*/  S2R R24, SR_TID.X ;  /* 0x0000000000187919 */ /* 0x000e620000002100 */
[----:B------:R-:W2:Y:S01]  /*0020*/  S2R R3, SR_CTAID.X ;  /* 0x0000000000037919 */ /* 0x000ea20000002500 */
[----:B------:R-:W3:Y:S05]  /*0030*/  S2R R21, SR_CTAID.Y ;  /* 0x0000000000157919 */ /* 0x000eea0000002600 */
[----:B------:R-:W4:Y:S08]  /*0040*/  S2UR UR5, SR_CgaCtaId ;  /* 0x00000000000579c3 */ /* 0x000f300000008800 */
[----:B------:R-:W5:Y:S01]  /*0050*/  LDC.64 R22, c[0x0][0x210] ;  /* 0x00008400ff167b82 */ /* 0x000f620000000a00 */
[----:B------:R-:W-:-:S02]  /*0060*/  CS2R R4, SRZ ;  /* 0x0000000000047805 */ /* 0x000fc4000001ff00 */
[----:B------:R-:W-:Y:S01]  /*0070*/  CS2R R6, SRZ ;  /* 0x0000000000067805 */ /* 0x000fe2000001ff00 */
[----:B------:R-:W-:Y:S01]  /*0080*/  ULDC.64 UR6, c[0x0][0x208] ;  /* 0x0000820000067ab9 */ /* 0x000fe20000000a00 */
[----:B-1----:R-:W-:Y:S01]  /*0090*/  SHF.R.U32.HI R20, RZ, 0x4, R24 ;  /* 0x00000004ff147819 */ /* 0x002fe20000011618 */
[----:B------:R-:W-:Y:S02]  /*00a0*/  IMAD.SHL.U32 R2, R24, 0x4, RZ ;  /* 0x0000000418027824 */ /* 0x000fe400078e00ff */
[----:B--2---:R-:W-:Y:S01]  /*00b0*/  IMAD.SHL.U32 R3, R3, 0x40, RZ ;  /* 0x0000004003037824 */ /* 0x004fe200078e00ff */
[----:B------:R-:W-:Y:S01]  /*00c0*/  SGXT.U32 R20, R20, 0x4 ;  /* 0x000000041414781a */ /* 0x000fe20000000000 */
[----:B---3--:R-:W-:-:S03]  /*00d0*/  IMAD.SHL.U32 R11, R21, 0x40, RZ ;  /* 0x00000040150b7824 */ /* 0x008fc600078e00ff */
[----:B------:R-:W-:Y:S02]  /*00e0*/  LOP3.LUT R10, R3, 0x3c, R2, 0xf8, !PT ;  /* 0x0000003c030a7812 */ /* 0x000fe400078ef802 */
[----:B------:R-:W-:Y:S02]  /*00f0*/  LOP3.LUT R0, R11, R20, RZ, 0xfc, !PT ;  /* 0x000000140b007212 */ /* 0x000fe400078efcff */
[----:B------:R-:W-:-:S03]  /*0100*/  ISETP.GE.AND P0, PT, R10, 0x40, PT ;  /* 0x000000400a00780c */ /* 0x000fc60003f06270 */
[----:B------:R-:W-:Y:S02]  /*0110*/  IMAD R9, R0, 0x40, R10 ;  /* 0x0000004000097824 */ /* 0x000fe400078e020a */
[----:B------:R-:W-:Y:S01]  /*0120*/  IMAD.SHL.U32 R0, R24, 0x100, RZ ;  /* 0x0000010018007824 */ /* 0x000fe200078e00ff */
[----:B------:R-:W-:Y:S01]  /*0130*/  UMOV UR4, 0x400 ;  /* 0x0000040000047882 */ /* 0x000fe20000000000 */
[----:B------:R-:W-:Y:S01]  /*0140*/  SHF.R.U32.HI R15, RZ, 0x4, R24 ;  /* 0x00000004ff0f7819 */ /* 0x000fe20000011618 */
[----:B----4-:R-:W-:Y:S01]  /*0150*/  UPRMT UR4, UR5, 0x654, UR4 ;  /* 0x0000065405047896 */ /* 0x010fe20008000004 */
[----:B------:R-:W-:Y:S01]  /*0160*/  LOP3.LUT R17, R11, 0x10, R20, 0xfe, !PT ;  /* 0x000000100b117812 */ /* 0x000fe200078efe14 */
[----:B-----5:R-:W-:Y:S01]  /*0170*/  IMAD.WIDE R8, R9, 0x4, R22 ;  /* 0x0000000409087825 */ /* 0x020fe200078e0216 */
[----:B------:R-:W-:Y:S02]  /*0180*/  LOP3.LUT R0, R0, 0xf00, RZ, 0xc0, !PT ;  /* 0x00000f0000007812 */ /* 0x000fe400078ec0ff */
[----:B------:R-:W-:-:S02]  /*0190*/  LOP3.LUT R27, R11, 0x20, R20, 0xfe, !PT ;  /* 0x000000200b1b7812 */ /* 0x000fc400078efe14 */
[----:B------:R-:W-:Y:S02]  /*01a0*/  SGXT.U32 R15, R15, 0x4 ;  /* 0x000000040f0f781a */ /* 0x000fe40000000000 */
[----:B------:R-:W-:Y:S01]  /*01b0*/  LOP3.LUT R13, R11, 0x30, R20, 0xfe, !PT ;  /* 0x000000300b0d7812 */ /* 0x000fe200078efe14 */
[--C-:B------:R-:W-:Y:S01]  /*01c0*/  IMAD R17, R17, 0x40, R10.reuse ;  /* 0x0000004011117824 */ /* 0x100fe200078e020a */
[C---:B------:R-:W-:Y:S01]  /*01d0*/  LOP3.LUT R12, R0.reuse, 0x40, RZ, 0xfc, !PT ;  /* 0x00000040000c7812 */ /* 0x040fe200078efcff */
[--C-:B------:R-:W-:Y:S01]  /*01e0*/  IMAD R27, R27, 0x40, R10.reuse ;  /* 0x000000401b1b7824 */ /* 0x100fe200078e020a */
[C---:B------:R-:W-:Y:S01]  /*01f0*/  LOP3.LUT R28, R0.reuse, R15, RZ, 0xfc, !PT ;  /* 0x0000000f001c7212 */ /* 0x040fe200078efcff */
[----:B------:R1:W2:Y:S01]  /*0200*/  @!P0 LDG.E.EL.128 R4, desc[UR6][R8.64] ;  /* 0x0000000608048981 */ /* 0x0002a2000c2e1d00 */
[C---:B------:R-:W-:Y:S01]  /*0210*/  LEA.HI R25, R0.reuse, UR4, RZ, 0x1e ;  /* 0x0000000400197c11 */ /* 0x040fe2000f8ff0ff */
[----:B------:R-:W-:Y:S01]  /*0220*/  IMAD R13, R13, 0x40, R10 ;  /* 0x000000400d0d7824 */ /* 0x000fe200078e020a */
[C---:B------:R-:W-:Y:S01]  /*0230*/  LOP3.LUT R14, R0.reuse, 0x80, RZ, 0xfc, !PT ;  /* 0x00000080000e7812 */ /* 0x040fe200078efcff */
[----:B------:R-:W-:Y:S01]  /*0240*/  IMAD.WIDE R16, R17, 0x4, R22 ;  /* 0x0000000411107825 */ /* 0x000fe200078e0216 */
[----:B------:R-:W-:-:S02]  /*0250*/  LOP3.LUT R0, R0, 0xc0, RZ, 0xfc, !PT ;  /* 0x000000c000007812 */ /* 0x000fc400078efcff */
[----:B------:R-:W-:Y:S01]  /*0260*/  LEA.HI R15, R12, UR4, RZ, 0x1e ;  /* 0x000000040c0f7c11 */ /* 0x000fe2000f8ff0ff */
[--C-:B------:R-:W-:Y:S01]  /*0270*/  IMAD.WIDE R26, R27, 0x4, R22.reuse ;  /* 0x000000041b1a7825 */ /* 0x100fe200078e0216 */
[----:B------:R-:W-:Y:S02]  /*0280*/  LOP3.LUT R2, R11, 0x3c, R2, 0xf8, !PT ;  /* 0x0000003c0b027812 */ /* 0x000fe400078ef802 */
[----:B-1----:R-:W-:Y:S02]  /*0290*/  CS2R R8, SRZ ;  /* 0x0000000000087805 */ /* 0x002fe4000001ff00 */
[----:B------:R-:W-:Y:S02]  /*02a0*/  CS2R R10, SRZ ;  /* 0x00000000000a7805 */ /* 0x000fe4000001ff00 */
[----:B------:R-:W-:Y:S01]  /*02b0*/  LEA.HI R29, R14, UR4, RZ, 0x1e ;  /* 0x000000040e1d7c11 */ /* 0x000fe2000f8ff0ff */
[----:B------:R-:W-:Y:S01]  /*02c0*/  IMAD.WIDE R22, R13, 0x4, R22 ;  /* 0x000000040d167825 */ /* 0x000fe200078e0216 */
[----:B------:R-:W-:-:S02]  /*02d0*/  LEA.HI R19, R0, UR4, RZ, 0x1e ;  /* 0x0000000400137c11 */ /* 0x000fc4000f8ff0ff */
[----:B------:R-:W-:Y:S01]  /*02e0*/  CS2R R12, SRZ ;  /* 0x00000000000c7805 */ /* 0x000fe2000001ff00 */
[C---:B------:R-:W-:Y:S01]  /*02f0*/  IMAD R0, R28.reuse, 0x4, R15 ;  /* 0x000000041c007824 */ /* 0x040fe200078e020f */
[----:B------:R-:W-:Y:S01]  /*0300*/  CS2R R14, SRZ ;  /* 0x00000000000e7805 */ /* 0x000fe2000001ff00 */
[C---:B------:R-:W-:Y:S01]  /*0310*/  IMAD R25, R28.reuse, 0x4, R25 ;  /* 0x000000041c197824 */ /* 0x040fe200078e0219 */
[----:B------:R1:W3:Y:S01]  /*0320*/  @!P0 LDG.E.EL.128 R8, desc[UR6][R16.64] ;  /* 0x0000000610088981 */ /* 0x0002e2000c2e1d00 */
[C---:B------:R-:W-:Y:S02]  /*0330*/  IMAD R29, R28.reuse, 0x4, R29 ;  /* 0x000000041c1d7824 */ /* 0x040fe400078e021d */
[----:B------:R-:W-:Y:S01]  /*0340*/  IMAD R28, R28, 0x4, R19 ;  /* 0x000000041c1c7824 */ /* 0x000fe200078e0213 */
[----:B------:R-:W-:Y:S01]  /*0350*/  CS2R R18, SRZ ;  /* 0x0000000000127805 */ /* 0x000fe2000001ff00 */
[----:B------:R-:W4:Y:S01]  /*0360*/  @!P0 LDG.E.EL.128 R12, desc[UR6][R26.64] ;  /* 0x000000061a0c8981 */ /* 0x000f22000c2e1d00 */
[----:B-1----:R-:W-:-:S06]  /*0370*/  CS2R R16, SRZ ;  /* 0x0000000000107805 */ /* 0x002fcc000001ff00 */
[----:B------:R1:W5:Y:S02]  /*0380*/  @!P0 LDG.E.EL.128 R16, desc[UR6][R22.64] ;  /* 0x0000000616108981 */ /* 0x000364000c2e1d00 */
[----:B-1----:R-:W1:Y:S01]  /*0390*/  S2R R22, SR_TID.X ;  /* 0x0000000000167919 */ /* 0x002e620000002100 */
[----:B------:R-:W-:Y:S02]  /*03a0*/  LOP3.LUT R24, R24, 0xf0, RZ, 0xc0, !PT ;  /* 0x000000f018187812 */ /* 0x000fe400078ec0ff */
[----:B------:R-:W-:Y:S01]  /*03b0*/  SHF.R.S32.HI R21, RZ, 0x19, R21 ;  /* 0x00000019ff157819 */ /* 0x000fe20000011415 */
[----:B-1----:R-:W-:Y:S01]  /*03c0*/  IMAD.SHL.U32 R22, R22, 0x4, RZ ;  /* 0x0000000416167824 */ /* 0x002fe200078e00ff */
[----:B------:R-:W-:-:S04]  /*03d0*/  LOP3.LUT R27, R3, R20, RZ, 0xfc, !PT ;  /* 0x00000014031b7212 */ /* 0x000fc800078efcff */
[----:B------:R-:W-:Y:S01]  /*03e0*/  ISETP.GE.AND P0, PT, R27, 0x40, PT ;  /* 0x000000401b00780c */ /* 0x000fe20003f06270 */
[----:B--2---:R-:W-:Y:S04]  /*03f0*/  STS [R25], R4 ;  /* 0x0000000419007388 */ /* 0x004fe80000000800 */
[----:B------:R1:W-:Y:S04]  /*0400*/  STS [R0+0x100], R5 ;  /* 0x0001000500007388 */ /* 0x0003e80000000800 */
[----:B------:R-:W-:Y:S04]  /*0410*/  STS [R29+0x200], R6 ;  /* 0x000200061d007388 */ /* 0x000fe80000000800 */
[----:B------:R-:W-:Y:S04]  /*0420*/  STS [R28+0x300], R7 ;  /* 0x000300071c007388 */ /* 0x000fe80000000800 */
[----:B---3--:R-:W-:Y:S04]  /*0430*/  STS [R25+0x40], R8 ;  /* 0x0000400819007388 */ /* 0x008fe80000000800 */
[----:B------:R-:W-:Y:S04]  /*0440*/  STS [R0+0x140], R9 ;  /* 0x0001400900007388 */ /* 0x000fe80000000800 */
[----:B------:R-:W-:Y:S04]  /*0450*/  STS [R29+0x240], R10 ;  /* 0x0002400a1d007388 */ /* 0x000fe80000000800 */
[----:B------:R-:W-:Y:S04]  /*0460*/  STS [R28+0x340], R11 ;  /* 0x0003400b1c007388 */ /* 0x000fe80000000800 */
[----:B----4-:R-:W-:Y:S04]  /*0470*/  STS [R25+0x80], R12 ;  /* 0x0000800c19007388 */ /* 0x010fe80000000800 */
[----:B------:R-:W-:Y:S04]  /*0480*/  STS [R0+0x180], R13 ;  /* 0x0001800d00007388 */ /* 0x000fe80000000800 */
[----:B------:R-:W-:Y:S04]  /*0490*/  STS [R29+0x280], R14 ;  /* 0x0002800e1d007388 */ /* 0x000fe80000000800 */
[----:B------:R-:W-:Y:S04]  /*04a0*/  STS [R28+0x380], R15 ;  /* 0x0003800f1c007388 */ /* 0x000fe80000000800 */
[----:B-----5:R-:W-:Y:S04]  /*04b0*/  STS [R25+0xc0], R16 ;  /* 0x0000c01019007388 */ /* 0x020fe80000000800 */
[----:B------:R2:W-:Y:S04]  /*04c0*/  STS [R0+0x1c0], R17 ;  /* 0x0001c01100007388 */ /* 0x0005e80000000800 */
[----:B------:R-:W-:Y:S01]  /*04d0*/  STS [R29+0x2c0], R18 ;  /* 0x0002c0121d007388 */ /* 0x000fe20000000800 */
[----:B-1----:R-:W-:-:S03]  /*04e0*/  VIADD R5, R24, UR4 ;  /* 0x0000000418057c36 */ /* 0x002fc60008000000 */
[----:B------:R1:W-:Y:S01]  /*04f0*/  STS [R28+0x3c0], R19 ;  /* 0x0003c0131c007388 */ /* 0x0003e20000000800 */
[----:B------:R-:W-:Y:S02]  /*0500*/  LOP3.LUT R24, R22, 0x3fc, RZ, 0xc0, !PT ;  /* 0x000003fc16187812 */ /* 0x000fe400078ec0ff */
[----:B------:R-:W1:Y:S02]  /*0510*/  LDC.64 R22, c[0x0][0x218] ;  /* 0x00008600ff167b82 */ /* 0x000e640000000a00 */
[C---:B------:R-:W-:Y:S02]  /*0520*/  LOP3.LUT R4, R24.reuse, 0x400, RZ, 0xfc, !PT ;  /* 0x0000040018047812 */ /* 0x040fe400078efcff */
[C---:B--2---:R-:W-:Y:S02]  /*0530*/  LOP3.LUT R0, R24.reuse, 0x800, RZ, 0xfc, !PT ;  /* 0x0000080018007812 */ /* 0x044fe400078efcff */
[C---:B------:R-:W-:Y:S01]  /*0540*/  LOP3.LUT R7, R24.reuse, 0xc00, RZ, 0xfc, !PT ;  /* 0x00000c0018077812 */ /* 0x040fe200078efcff */
[----:B------:R-:W-:Y:S01]  /*0550*/  IMAD R8, R24, 0x4, R5 ;  /* 0x0000000418087824 */ /* 0x000fe200078e0205 */
[----:B------:R-:W-:Y:S01]  /*0560*/  BAR.SYNC.DEFER_BLOCKING 0x0 ;  /* 0x0000000000007b1d */ /* 0x000fe20000010000 */
[----:B------:R-:W-:-:S02]  /*0570*/  SHF.R.U32.HI R4, RZ, 0x2, R4 ;  /* 0x00000002ff047819 */ /* 0x000fc40000011604 */
[----:B------:R-:W-:Y:S02]  /*0580*/  SHF.R.U32.HI R6, RZ, 0x2, R0 ;  /* 0x00000002ff067819 */ /* 0x000fe40000011600 */
[----:B------:R-:W-:Y:S02]  /*0590*/  SGXT R5, R21, 0x1 ;  /* 0x000000011505781a */ /* 0x000fe40000000200 */
[----:B------:R-:W-:Y:S02]  /*05a0*/  SHF.R.U32.HI R12, RZ, 0x2, R7 ;  /* 0x00000002ff0c7819 */ /* 0x000fe40000011607 */
[----:B------:R-:W-:Y:S02]  /*05b0*/  LOP3.LUT R4, R4, 0x1f0, RZ, 0xc0, !PT ;  /* 0x000001f004047812 */ /* 0x000fe400078ec0ff */
[----:B------:R-:W-:Y:S02]  /*05c0*/  LOP3.LUT R6, R6, 0x2f0, RZ, 0xc0, !PT ;  /* 0x000002f006067812 */ /* 0x000fe400078ec0ff */
[----:B------:R-:W-:-:S02]  /*05d0*/  LEA.HI R5, R5, R2, RZ, 0x9 ;  /* 0x0000000205057211 */ /* 0x000fc400078f48ff */
[----:B------:R-:W-:Y:S01]  /*05e0*/  LOP3.LUT R12, R12, 0x3f0, RZ, 0xc0, !PT ;  /* 0x000003f00c0c7812 */ /* 0x000fe200078ec0ff */
[----:B------:R-:W-:Y:S02]  /*05f0*/  VIADD R7, R4, UR4 ;  /* 0x0000000404077c36 */ /* 0x000fe40008000000 */
[----:B------:R-:W-:Y:S02]  /*0600*/  VIADD R15, R6, UR4 ;  /* 0x00000004060f7c36 */ /* 0x000fe40008000000 */
[C---:B------:R-:W-:Y:S02]  /*0610*/  IMAD.SHL.U32 R0, R5.reuse, 0x40, RZ ;  /* 0x0000004005007824 */ /* 0x040fe400078e00ff */
[----:B------:R-:W-:Y:S01]  /*0620*/  VIADD R17, R12, UR4 ;  /* 0x000000040c117c36 */ /* 0x000fe20008000000 */
[----:B------:R-:W2:Y:S01]  /*0630*/  LDS.128 R8, [R8] ;  /* 0x0000000008087984 */ /* 0x000ea20000000c00 */
[C---:B------:R-:W-:Y:S01]  /*0640*/  IMAD R7, R24.reuse, 0x4, R7 ;  /* 0x0000000418077824 */ /* 0x040fe200078e0207 */
[----:B------:R-:W-:Y:S01]  /*0650*/  LOP3.LUT R13, R5, 0xfffffe00, RZ, 0xc0, !PT ;  /* 0xfffffe00050d7812 */ /* 0x000fe200078ec0ff */
[----:B------:R-:W-:Y:S01]  /*0660*/  IMAD R16, R24, 0x4, R15 ;  /* 0x0000000418107824 */ /* 0x000fe200078e020f */
[----:B------:R-:W-:Y:S01]  /*0670*/  LOP3.LUT R0, R0, 0xffff8000, RZ, 0xc0, !PT ;  /* 0xffff800000007812 */ /* 0x000fe200078ec0ff */
[----:B------:R-:W-:-:S02]  /*0680*/  IMAD R12, R24, 0x4, R17 ;  /* 0x00000004180c7824 */ /* 0x000fc400078e0211 */
[----:B------:R-:W3:Y:S01]  /*0690*/  LDS.128 R4, [R7+0x1000] ;  /* 0x0010000007047984 */ /* 0x000ee20000000c00 */
[----:B------:R-:W-:-:S03]  /*06a0*/  IADD3 R24, R0, R2, -R13 ;  /* 0x0000000200187210 */ /* 0x000fc60007ffe80d */
[----:B------:R-:W4:Y:S04]  /*06b0*/  LDS.128 R16, [R16+0x2000] ;  /* 0x0020000010107984 */ /* 0x000f280000000c00 */
[----:B------:R-:W5:Y:S01]  /*06c0*/  LDS.128 R12, [R12+0x3000] ;  /* 0x003000000c0c7984 */ /* 0x000f620000000c00 */
[----:B------:R-:W-:Y:S02]  /*06d0*/  LOP3.LUT R25, R3, 0x10, R20, 0xfe, !PT ;  /* 0x0000001003197812 */ /* 0x000fe400078efe14 */
[----:B------:R-:W-:Y:S02]  /*06e0*/  LOP3.LUT R2, R3, 0x20, R20, 0xfe, !PT ;  /* 0x0000002003027812 */ /* 0x000fe400078efe14 */
[----:B------:R-:W-:Y:S02]  /*06f0*/  LOP3.LUT R3, R3, 0x30, R20, 0xfe, !PT ;  /* 0x0000003003037812 */ /* 0x000fe400078efe14 */
[----:B------:R-:W3:Y:S01]  /*0700*/  LDC.64 R20, c[0x0][0x220] ;  /* 0x00008800ff147b82 */ /* 0x000ee20000000a00 */
[----:B------:R-:W-:Y:S01]  /*0710*/  IMAD R27, R27, 0x200, R24 ;  /* 0x000002001b1b7824 */ /* 0x000fe200078e0218 */
[----:B------:R-:W-:-:S02]  /*0720*/  ISETP.GE.AND P1, PT, R25, 0x40, PT ;  /* 0x000000401900780c */ /* 0x000fc40003f26270 */
[----:B------:R-:W-:Y:S01]  /*0730*/  ISETP.GE.AND P2, PT, R2, 0x40, PT ;  /* 0x000000400200780c */ /* 0x000fe20003f46270 */
[----:B-1----:R-:W-:Y:S01]  /*0740*/  IMAD.WIDE R28, R27, 0x4, R22 ;  /* 0x000000041b1c7825 */ /* 0x002fe200078e0216 */
[----:B------:R-:W-:-:S03]  /*0750*/  ISETP.GE.AND P3, PT, R3, 0x40, PT ;  /* 0x000000400300780c */ /* 0x000fc60003f66270 */
[--C-:B------:R-:W-:Y:S02]  /*0760*/  IMAD R0, R25, 0x200, R24.reuse ;  /* 0x0000020019007824 */ /* 0x100fe400078e0218 */
[--C-:B------:R-:W-:Y:S02]  /*0770*/  IMAD R2, R2, 0x200, R24.reuse ;  /* 0x0000020002027824 */ /* 0x100fe400078e0218 */
[----:B------:R-:W-:Y:S02]  /*0780*/  IMAD R3, R3, 0x200, R24 ;  /* 0x0000020003037824 */ /* 0x000fe400078e0218 */
[----:B------:R-:W-:Y:S01]  /*0790*/  IMAD.WIDE R24, R2, 0x4, R22 ;  /* 0x0000000402187825 */ /* 0x000fe200078e0216 */
[----:B--2---:R1:W-:Y:S03]  /*07a0*/  @!P0 STG.E.128 desc[UR6][R28.64], R8 ;  /* 0x000000081c008986 */ /* 0x0043e6000c101d06 */
[----:B0--3--:R-:W-:-:S04]  /*07b0*/  IMAD.WIDE R26, R27, 0x4, R20 ;  /* 0x000000041b1a7825 */ /* 0x009fc800078e0214 */
[----:B-1----:R-:W-:-:S04]  /*07c0*/  IMAD.WIDE R28, R0, 0x4, R22 ;  /* 0x00000004001c7825 */ /* 0x002fc800078e0216 */
[----:B------:R-:W-:Y:S01]  /*07d0*/  IMAD.WIDE R22, R3, 0x4, R22 ;  /* 0x0000000403167825 */ /* 0x000fe200078e0216 */
[----:B------:R-:W-:Y:S04]  /*07e0*/  @!P1 STG.E.128 desc[UR6][R28.64], R4 ;  /* 0x000000041c009986 */ /* 0x000fe8000c101d06 */
[----:B----4-:R0:W-:Y:S04]  /*07f0*/  @!P2 STG.E.128 desc[UR6][R24.64], R16 ;  /* 0x000000101800a986 */ /* 0x0101e8000c101d06 */
[----:B-----5:R1:W-:Y:S04]  /*0800*/  @!P3 STG.E.128 desc[UR6][R22.64], R12 ;  /* 0x0000000c1600b986 */ /* 0x0203e8000c101d06 */
[----:B------:R2:W-:Y:S01]  /*0810*/  @!P0 STG.E.128 desc[UR6][R26.64], R8 ;  /* 0x000000081a008986 */ /* 0x0005e2000c101d06 */
[----:B0-----:R-:W-:-:S04]  /*0820*/  IMAD.WIDE R24, R2, 0x4, R20 ;  /* 0x0000000402187825 */ /* 0x001fc800078e0214 */
[----:B-1----:R-:W-:-:S05]  /*0830*/  IMAD.WIDE R22, R0, 0x4, R20 ;  /* 0x0000000400167825 */ /* 0x002fca00078e0214 */
[----:B------:R2:W-:Y:S01]  /*0840*/  @!P1 STG.E.128 desc[UR6][R22.64], R4 ;  /* 0x0000000416009986 */ /* 0x0005e2000c101d06 */
[----:B------:R-:W-:-:S03]  /*0850*/  IMAD.WIDE R20, R3, 0x4, R20 ;  /* 0x0000000403147825 */ /* 0x000fc600078e0214 */
[----:B------:R2:W-:Y:S01]  /*0860*/  @!P2 STG.E.128 desc[UR6][R24.64], R16 ;  /* 0x000000101800a986 */ /* 0x0005e2000c101d06 */
[----:B------:R-:W-:Y:S05]  /*0870*/  @P3 EXIT ;  /* 0x000000000000394d */ /* 0x000fea0003800000 */
[----:B------:R-:W-:Y:S01]  /*0880*/  STG.E.128 desc[UR6][R20.64], R12 ;  /* 0x0000000c14007986 */ /* 0x000fe2000c101d06 */
[----:B------:R-:W-:Y:S05]  /*0890*/  EXIT ;  /* 0x000000000000794d */ /* 0x000fea0003800000 */
.L_x_0:
[----:B------:R-:W-:-:S00]  /*08a0*/  BRA `(.L_x_0) ;  /* 0xfffffffc00fc7947 */ /* 0x000fc0000383ffff */
[----:B------:R-:W-:-:S00]  /*08b0*/  NOP ;  /* 0x0000000000007918 */ /* 0x000fc00000000000 */
        /* <DEDUP_REMOVED lines=12> */
.L_x_1:


//--------------------- .nv.shared.triton_poi_fused_convolution_16 --------------------------
	.section	.nv.shared.triton_poi_fused_convolution_16,"aw",@nobits
	.sectionflags	@""
	.align	16
	.zero		1024


//--------------------- .nv.constant0.triton_poi_fused_convolution_16 --------------------------
	.section	.nv.constant0.triton_poi_fused_convolution_16,"a",@progbits
	.sectionflags	@""
	.align	4
.nv.constant0.triton_poi_fused_convolution_16:
	.zero		560
